//
// Generated by NVIDIA NVVM Compiler
//
// Compiler Build ID: CL-36424714
// Cuda compilation tools, release 13.0, V13.0.88
// Based on NVVM 20.0.0
//

.version 9.0
.target sm_100
.address_size 64

	// .globl	_Z9matrixMulPKfS0_Pfiiiff

.visible .entry _Z9matrixMulPKfS0_Pfiiiff(
	.param .u64 .ptr .align 1 _Z9matrixMulPKfS0_Pfiiiff_param_0,
	.param .u64 .ptr .align 1 _Z9matrixMulPKfS0_Pfiiiff_param_1,
	.param .u64 .ptr .align 1 _Z9matrixMulPKfS0_Pfiiiff_param_2,
	.param .u32 _Z9matrixMulPKfS0_Pfiiiff_param_3,
	.param .u32 _Z9matrixMulPKfS0_Pfiiiff_param_4,
	.param .u32 _Z9matrixMulPKfS0_Pfiiiff_param_5,
	.param .f32 _Z9matrixMulPKfS0_Pfiiiff_param_6,
	.param .f32 _Z9matrixMulPKfS0_Pfiiiff_param_7
)
{
	.reg .pred 	%p<13>;
	.reg .b32 	%r<46>;
	.reg .b32 	%f<73>;
	.reg .b64 	%rd<40>;

	ld.param.u64 	%rd5, [_Z9matrixMulPKfS0_Pfiiiff_param_0];
	ld.param.u64 	%rd6, [_Z9matrixMulPKfS0_Pfiiiff_param_1];
	ld.param.u64 	%rd4, [_Z9matrixMulPKfS0_Pfiiiff_param_2];
	ld.param.u32 	%r22, [_Z9matrixMulPKfS0_Pfiiiff_param_3];
	ld.param.u32 	%r23, [_Z9matrixMulPKfS0_Pfiiiff_param_4];
	ld.param.u32 	%r21, [_Z9matrixMulPKfS0_Pfiiiff_param_5];
	ld.param.f32 	%f13, [_Z9matrixMulPKfS0_Pfiiiff_param_6];
	ld.param.f32 	%f14, [_Z9matrixMulPKfS0_Pfiiiff_param_7];
	cvta.to.global.u64 	%rd1, %rd6;
	cvta.to.global.u64 	%rd2, %rd5;
	mov.u32 	%r24, %ctaid.x;
	mov.u32 	%r25, %ntid.x;
	mov.u32 	%r26, %tid.x;
	mad.lo.s32 	%r1, %r24, %r25, %r26;
	mov.u32 	%r27, %ctaid.y;
	mov.u32 	%r28, %ntid.y;
	mov.u32 	%r29, %tid.y;
	mad.lo.s32 	%r30, %r27, %r28, %r29;
	setp.ge.s32 	%p1, %r1, %r22;
	setp.ge.s32 	%p2, %r30, %r23;
	or.pred  	%p3, %p1, %p2;
	@%p3 bra 	$L__BB0_14;
	setp.lt.s32 	%p4, %r21, 1;
	mov.f32 	%f72, 0f00000000;
	@%p4 bra 	$L__BB0_13;
	mul.lo.s32 	%r3, %r21, %r1;
	and.b32  	%r4, %r21, 7;
	setp.lt.u32 	%p5, %r21, 8;
	mov.f32 	%f72, 0f00000000;
	mov.b32 	%r44, 0;
	@%p5 bra 	$L__BB0_5;
	and.b32  	%r44, %r21, 2147483640;
	neg.s32 	%r42, %r44;
	shl.b32 	%r7, %r23, 3;
	add.s64 	%rd3, %rd2, 16;
	mov.f32 	%f72, 0f00000000;
	mul.wide.s32 	%rd11, %r23, 4;
	mov.u32 	%r40, %r3;
	mov.u32 	%r41, %r30;
$L__BB0_4:
	.pragma "nounroll";
	mul.wide.s32 	%rd7, %r40, 4;
	add.s64 	%rd8, %rd3, %rd7;
	ld.global.f32 	%f19, [%rd8+-16];
	mul.wide.s32 	%rd9, %r41, 4;
	add.s64 	%rd10, %rd1, %rd9;
	ld.global.f32 	%f20, [%rd10];
	fma.rn.f32 	%f21, %f19, %f20, %f72;
	ld.global.f32 	%f22, [%rd8+-12];
	add.s64 	%rd12, %rd10, %rd11;
	ld.global.f32 	%f23, [%rd12];
	fma.rn.f32 	%f24, %f22, %f23, %f21;
	ld.global.f32 	%f25, [%rd8+-8];
	add.s64 	%rd13, %rd12, %rd11;
	ld.global.f32 	%f26, [%rd13];
	fma.rn.f32 	%f27, %f25, %f26, %f24;
	ld.global.f32 	%f28, [%rd8+-4];
	add.s64 	%rd14, %rd13, %rd11;
	ld.global.f32 	%f29, [%rd14];
	fma.rn.f32 	%f30, %f28, %f29, %f27;
	ld.global.f32 	%f31, [%rd8];
	add.s64 	%rd15, %rd14, %rd11;
	ld.global.f32 	%f32, [%rd15];
	fma.rn.f32 	%f33, %f31, %f32, %f30;
	ld.global.f32 	%f34, [%rd8+4];
	add.s64 	%rd16, %rd15, %rd11;
	ld.global.f32 	%f35, [%rd16];
	fma.rn.f32 	%f36, %f34, %f35, %f33;
	ld.global.f32 	%f37, [%rd8+8];
	add.s64 	%rd17, %rd16, %rd11;
	ld.global.f32 	%f38, [%rd17];
	fma.rn.f32 	%f39, %f37, %f38, %f36;
	ld.global.f32 	%f40, [%rd8+12];
	add.s64 	%rd18, %rd17, %rd11;
	ld.global.f32 	%f41, [%rd18];
	fma.rn.f32 	%f72, %f40, %f41, %f39;
	add.s32 	%r42, %r42, 8;
	add.s32 	%r41, %r41, %r7;
	add.s32 	%r40, %r40, 8;
	setp.ne.s32 	%p6, %r42, 0;
	@%p6 bra 	$L__BB0_4;
$L__BB0_5:
	setp.eq.s32 	%p7, %r4, 0;
	@%p7 bra 	$L__BB0_13;
	and.b32  	%r15, %r21, 3;
	setp.lt.u32 	%p8, %r4, 4;
	@%p8 bra 	$L__BB0_8;
	add.s32 	%r32, %r44, %r3;
	mul.wide.s32 	%rd19, %r32, 4;
	add.s64 	%rd20, %rd2, %rd19;
	ld.global.f32 	%f43, [%rd20];
	mad.lo.s32 	%r33, %r44, %r23, %r30;
	mul.wide.s32 	%rd21, %r33, 4;
	add.s64 	%rd22, %rd1, %rd21;
	ld.global.f32 	%f44, [%rd22];
	fma.rn.f32 	%f45, %f43, %f44, %f72;
	ld.global.f32 	%f46, [%rd20+4];
	mul.wide.s32 	%rd23, %r23, 4;
	add.s64 	%rd24, %rd22, %rd23;
	ld.global.f32 	%f47, [%rd24];
	fma.rn.f32 	%f48, %f46, %f47, %f45;
	ld.global.f32 	%f49, [%rd20+8];
	add.s64 	%rd25, %rd24, %rd23;
	ld.global.f32 	%f50, [%rd25];
	fma.rn.f32 	%f51, %f49, %f50, %f48;
	ld.global.f32 	%f52, [%rd20+12];
	add.s64 	%rd26, %rd25, %rd23;
	ld.global.f32 	%f53, [%rd26];
	fma.rn.f32 	%f72, %f52, %f53, %f51;
	add.s32 	%r44, %r44, 4;
$L__BB0_8:
	setp.eq.s32 	%p9, %r15, 0;
	@%p9 bra 	$L__BB0_13;
	setp.eq.s32 	%p10, %r15, 1;
	@%p10 bra 	$L__BB0_11;
	add.s32 	%r34, %r44, %r3;
	mul.wide.s32 	%rd27, %r34, 4;
	add.s64 	%rd28, %rd2, %rd27;
	ld.global.f32 	%f55, [%rd28];
	mad.lo.s32 	%r35, %r44, %r23, %r30;
	mul.wide.s32 	%rd29, %r35, 4;
	add.s64 	%rd30, %rd1, %rd29;
	ld.global.f32 	%f56, [%rd30];
	fma.rn.f32 	%f57, %f55, %f56, %f72;
	ld.global.f32 	%f58, [%rd28+4];
	mul.wide.s32 	%rd31, %r23, 4;
	add.s64 	%rd32, %rd30, %rd31;
	ld.global.f32 	%f59, [%rd32];
	fma.rn.f32 	%f72, %f58, %f59, %f57;
	add.s32 	%r44, %r44, 2;
$L__BB0_11:
	and.b32  	%r36, %r21, 1;
	setp.eq.b32 	%p11, %r36, 1;
	not.pred 	%p12, %p11;
	@%p12 bra 	$L__BB0_13;
	add.s32 	%r37, %r44, %r3;
	mul.wide.s32 	%rd33, %r37, 4;
	add.s64 	%rd34, %rd2, %rd33;
	ld.global.f32 	%f60, [%rd34];
	mad.lo.s32 	%r38, %r44, %r23, %r30;
	mul.wide.s32 	%rd35, %r38, 4;
	add.s64 	%rd36, %rd1, %rd35;
	ld.global.f32 	%f61, [%rd36];
	fma.rn.f32 	%f72, %f60, %f61, %f72;
$L__BB0_13:
	mad.lo.s32 	%r39, %r23, %r1, %r30;
	cvta.to.global.u64 	%rd37, %rd4;
	mul.wide.s32 	%rd38, %r39, 4;
	add.s64 	%rd39, %rd37, %rd38;
	ld.global.f32 	%f62, [%rd39];
	mul.f32 	%f63, %f14, %f62;
	fma.rn.f32 	%f64, %f13, %f72, %f63;
	st.global.f32 	[%rd39], %f64;
$L__BB0_14:
	ret;

}


// ===== COMPILED SASS (sm_100) =====

	.target	sm_100

	.elftype	@"ET_EXEC"


//--------------------- .note.nv.tkinfo           --------------------------
	.section	.note.nv.tkinfo,"",@"SHT_NOTE"
	.sectionflags	@"SHF_NOTE_NV_TKINFO"
	.tkinfo
        /*0018*/ 	.word	0x00000002
        /*0030*/ 	.string	""
        /*0030*/ 	.string	"ptxas"
        /*0030*/ 	.string	"Cuda compilation tools, release 13.0, V13.0.88"
        /*0030*/ 	.string	"Build cuda_13.0.r13.0/compiler.36424714_0"
        /*0030*/ 	.string	"-arch sm_100 -m 64 "



//--------------------- .note.nv.cuinfo           --------------------------
	.section	.note.nv.cuinfo,"",@"SHT_NOTE"
	.sectionflags	@"SHF_NOTE_NV_CUINFO"
        /*0018*/ 	.short	0x0002
        /*001a*/ 	.short	0x0064
        /*001c*/ 	.short	0x0082
	.zero		2


//--------------------- .nv.info                  --------------------------
	.section	.nv.info,"",@"SHT_CUDA_INFO"
	.align	4


	//----- nvinfo : EIATTR_REGCOUNT
	.align		4
        /*0000*/ 	.byte	0x04, 0x2f
        /*0002*/ 	.short	(.L_1 - .L_0)
	.align		4
.L_0:
        /*0004*/ 	.word	index@(_Z9matrixMulPKfS0_Pfiiiff)
        /*0008*/ 	.word	0x00000020


	//----- nvinfo : EIATTR_FRAME_SIZE
	.align		4
.L_1:
        /*000c*/ 	.byte	0x04, 0x11
        /*000e*/ 	.short	(.L_3 - .L_2)
	.align		4
.L_2:
        /*0010*/ 	.word	index@(_Z9matrixMulPKfS0_Pfiiiff)
        /*0014*/ 	.word	0x00000000


	//----- nvinfo : EIATTR_MIN_STACK_SIZE
	.align		4
.L_3:
        /*0018*/ 	.byte	0x04, 0x12
        /*001a*/ 	.short	(.L_5 - .L_4)
	.align		4
.L_4:
        /*001c*/ 	.word	index@(_Z9matrixMulPKfS0_Pfiiiff)
        /*0020*/ 	.word	0x00000000
.L_5:


//--------------------- .nv.compat                --------------------------
	.section	.nv.compat,"",@"SHT_CUDA_COMPAT_INFO"
	.align	4
        /*0000*/ 	.byte	0x02, 0x09, 0x00, 0x00, 0x02, 0x02, 0x01, 0x00, 0x02, 0x05, 0x05, 0x00, 0x03, 0x07, 0x01, 0x01
        /*0010*/ 	.byte	0x02, 0x03, 0x00, 0x00, 0x02, 0x06, 0x01, 0x00, 0x04, 0x0b, 0x08, 0x00, 0x09, 0x00, 0x00, 0x00
        /*0020*/ 	.byte	0x00, 0x00, 0x00, 0x00


//--------------------- .nv.info._Z9matrixMulPKfS0_Pfiiiff --------------------------
	.section	.nv.info._Z9matrixMulPKfS0_Pfiiiff,"",@"SHT_CUDA_INFO"
	.sectionflags	@""
	.align	4


	//----- nvinfo : EIATTR_CUDA_API_VERSION
	.align		4
        /*0000*/ 	.byte	0x04, 0x37
        /*0002*/ 	.short	(.L_7 - .L_6)
.L_6:
        /*0004*/ 	.word	0x00000082


	//----- nvinfo : EIATTR_KPARAM_INFO
	.align		4
.L_7:
        /*0008*/ 	.byte	0x04, 0x17
        /*000a*/ 	.short	(.L_9 - .L_8)
.L_8:
        /*000c*/ 	.word	0x00000000
        /*0010*/ 	.short	0x0007
        /*0012*/ 	.short	0x0028
        /*0014*/ 	.byte	0x00, 0xf0, 0x11, 0x00


	//----- nvinfo : EIATTR_KPARAM_INFO
	.align		4
.L_9:
        /*0018*/ 	.byte	0x04, 0x17
        /*001a*/ 	.short	(.L_11 - .L_10)
.L_10:
        /*001c*/ 	.word	0x00000000
        /*0020*/ 	.short	0x0006
        /*0022*/ 	.short	0x0024
        /*0024*/ 	.byte	0x00, 0xf0, 0x11, 0x00


	//----- nvinfo : EIATTR_KPARAM_INFO
	.align		4
.L_11:
        /*0028*/ 	.byte	0x04, 0x17
        /*002a*/ 	.short	(.L_13 - .L_12)
.L_12:
        /*002c*/ 	.word	0x00000000
        /*0030*/ 	.short	0x0005
        /*0032*/ 	.short	0x0020
        /*0034*/ 	.byte	0x00, 0xf0, 0x11, 0x00


	//----- nvinfo : EIATTR_KPARAM_INFO
	.align		4
.L_13:
        /*0038*/ 	.byte	0x04, 0x17
        /*003a*/ 	.short	(.L_15 - .L_14)
.L_14:
        /*003c*/ 	.word	0x00000000
        /*0040*/ 	.short	0x0004
        /*0042*/ 	.short	0x001c
        /*0044*/ 	.byte	0x00, 0xf0, 0x11, 0x00


	//----- nvinfo : EIATTR_KPARAM_INFO
	.align		4
.L_15:
        /*0048*/ 	.byte	0x04, 0x17
        /*004a*/ 	.short	(.L_17 - .L_16)
.L_16:
        /*004c*/ 	.word	0x00000000
        /*0050*/ 	.short	0x0003
        /*0052*/ 	.short	0x0018
        /*0054*/ 	.byte	0x00, 0xf0, 0x11, 0x00


	//----- nvinfo : EIATTR_KPARAM_INFO
	.align		4
.L_17:
        /*0058*/ 	.byte	0x04, 0x17
        /*005a*/ 	.short	(.L_19 - .L_18)
.L_18:
        /*005c*/ 	.word	0x00000000
        /*0060*/ 	.short	0x0002
        /*0062*/ 	.short	0x0010
        /*0064*/ 	.byte	0x00, 0xf5, 0x21, 0x00


	//----- nvinfo : EIATTR_KPARAM_INFO
	.align		4
.L_19:
        /*0068*/ 	.byte	0x04, 0x17
        /*006a*/ 	.short	(.L_21 - .L_20)
.L_20:
        /*006c*/ 	.word	0x00000000
        /*0070*/ 	.short	0x0001
        /*0072*/ 	.short	0x0008
        /*0074*/ 	.byte	0x00, 0xf5, 0x21, 0x00


	//----- nvinfo : EIATTR_KPARAM_INFO
	.align		4
.L_21:
        /*0078*/ 	.byte	0x04, 0x17
        /*007a*/ 	.short	(.L_23 - .L_22)
.L_22:
        /*007c*/ 	.word	0x00000000
        /*0080*/ 	.short	0x0000
        /*0082*/ 	.short	0x0000
        /*0084*/ 	.byte	0x00, 0xf5, 0x21, 0x00


	//----- nvinfo : EIATTR_SPARSE_MMA_MASK
	.align		4
.L_23:
        /*0088*/ 	.byte	0x03, 0x50
        /*008a*/ 	.short	0x0000


	//----- nvinfo : EIATTR_MAXREG_COUNT
	.align		4
        /*008c*/ 	.byte	0x03, 0x1b
        /*008e*/ 	.short	0x00ff


	//----- nvinfo : EIATTR_MERCURY_ISA_VERSION
	.align		4
        /*0090*/ 	.byte	0x03, 0x5f
        /*0092*/ 	.short	0x0101


	//----- nvinfo : EIATTR_VRC_CTA_INIT_COUNT
	.align		4
        /*0094*/ 	.byte	0x02, 0x4a
	.zero		1
	.zero		1


	//----- nvinfo : EIATTR_EXIT_INSTR_OFFSETS
	.align		4
        /*0098*/ 	.byte	0x04, 0x1c
        /*009a*/ 	.short	(.L_25 - .L_24)


	//   ....[0]....
.L_24:
        /*009c*/ 	.word	0x000000c0


	//   ....[1]....
        /*00a0*/ 	.word	0x00000890


	//----- nvinfo : EIATTR_CBANK_PARAM_SIZE
	.align		4
.L_25:
        /*00a4*/ 	.byte	0x03, 0x19
        /*00a6*/ 	.short	0x002c


	//----- nvinfo : EIATTR_PARAM_CBANK
	.align		4
        /*00a8*/ 	.byte	0x04, 0x0a
        /*00aa*/ 	.short	(.L_27 - .L_26)
	.align		4
.L_26:
        /*00ac*/ 	.word	index@(.nv.constant0._Z9matrixMulPKfS0_Pfiiiff)
        /*00b0*/ 	.short	0x0380
        /*00b2*/ 	.short	0x002c


	//----- nvinfo : EIATTR_SW_WAR
	.align		4
.L_27:
        /*00b4*/ 	.byte	0x04, 0x36
        /*00b6*/ 	.short	(.L_29 - .L_28)
.L_28:
        /*00b8*/ 	.word	0x00000008
.L_29:


//--------------------- .nv.callgraph             --------------------------
	.section	.nv.callgraph,"",@"SHT_CUDA_CALLGRAPH"
	.align	4
	.sectionentsize	8
	.align		4
        /*0000*/ 	.word	0x00000000
	.align		4
        /*0004*/ 	.word	0xffffffff
	.align		4
        /*0008*/ 	.word	0x00000000
	.align		4
        /*000c*/ 	.word	0xfffffffe
	.align		4
        /*0010*/ 	.word	0x00000000
	.align		4
        /*0014*/ 	.word	0xfffffffd
	.align		4
        /*0018*/ 	.word	0x00000000
	.align		4
        /*001c*/ 	.word	0xfffffffc


//--------------------- .text._Z9matrixMulPKfS0_Pfiiiff --------------------------
	.section	.text._Z9matrixMulPKfS0_Pfiiiff,"ax",@progbits
	.align	128
        .global         _Z9matrixMulPKfS0_Pfiiiff
        .type           _Z9matrixMulPKfS0_Pfiiiff,@function
        .size           _Z9matrixMulPKfS0_Pfiiiff,(.L_x_5 - _Z9matrixMulPKfS0_Pfiiiff)
        .other          _Z9matrixMulPKfS0_Pfiiiff,@"STO_CUDA_ENTRY STV_DEFAULT"
_Z9matrixMulPKfS0_Pfiiiff:
.text._Z9matrixMulPKfS0_Pfiiiff:
[----:B------:R-:W-:Y:S01]  /*0000*/  LDC R1, c[0x0][0x37c] ;  /* 0x0000df00ff017b82 */ /* 0x000fe20000000800 */
[----:B------:R-:W0:Y:S07]  /*0010*/  S2R R7, SR_TID.Y ;  /* 0x0000000000077919 */ /* 0x000e2e0000002200 */
[----:B------:R-:W1:Y:S01]  /*0020*/  LDC R0, c[0x0][0x360] ;  /* 0x0000d800ff007b82 */ /* 0x000e620000000800 */
[----:B------:R-:W1:Y:S07]  /*0030*/  S2R R5, SR_TID.X ;  /* 0x0000000000057919 */ /* 0x000e6e0000002100 */
[----:B------:R-:W0:Y:S08]  /*0040*/  S2UR UR5, SR_CTAID.Y ;  /* 0x00000000000579c3 */ /* 0x000e300000002600 */
[----:B------:R-:W0:Y:S08]  /*0050*/  LDC R16, c[0x0][0x364] ;  /* 0x0000d900ff107b82 */ /* 0x000e300000000800 */
[----:B------:R-:W1:Y:S08]  /*0060*/  S2UR UR4, SR_CTAID.X ;  /* 0x00000000000479c3 */ /* 0x000e700000002500 */
[----:B------:R-:W2:Y:S01]  /*0070*/  LDC.64 R2, c[0x0][0x398] ;  /* 0x0000e600ff027b82 */ /* 0x000ea20000000a00 */
[----:B0-----:R-:W-:-:S02]  /*0080*/  IMAD R16, R16, UR5, R7 ;  /* 0x0000000510107c24 */ /* 0x001fc4000f8e0207 */
[----:B-1----:R-:W-:-:S03]  /*0090*/  IMAD R0, R0, UR4, R5 ;  /* 0x0000000400007c24 */ /* 0x002fc6000f8e0205 */
[----:B--2---:R-:W-:-:S04]  /*00a0*/  ISETP.GE.AND P0, PT, R16, R3, PT ;  /* 0x000000031000720c */ /* 0x004fc80003f06270 */
[----:B------:R-:W-:-:S13]  /*00b0*/  ISETP.GE.OR P0, PT, R0, R2, P0 ;  /* 0x000000020000720c */ /* 0x000fda0000706670 */
[----:B------:R-:W-:Y:S05]  /*00c0*/  @P0 EXIT ;  /* 0x000000000000094d */ /* 0x000fea0003800000 */
[----:B------:R-:W0:Y:S01]  /*00d0*/  LDC R17, c[0x0][0x3a0] ;  /* 0x0000e800ff117b82 */ /* 0x000e220000000800 */
[----:B------:R-:W1:Y:S01]  /*00e0*/  LDCU.64 UR6, c[0x0][0x358] ;  /* 0x00006b00ff0677ac */ /* 0x000e620008000a00 */
[----:B------:R-:W-:Y:S01]  /*00f0*/  HFMA2 R26, -RZ, RZ, 0, 0 ;  /* 0x00000000ff1a7431 */ /* 0x000fe200000001ff */
[----:B0-----:R-:W-:-:S13]  /*0100*/  ISETP.GE.AND P0, PT, R17, 0x1, PT ;  /* 0x000000011100780c */ /* 0x001fda0003f06270 */
[----:B-1----:R-:W-:Y:S05]  /*0110*/  @!P0 BRA `(.L_x_0) ;  /* 0x0000000400b88947 */ /* 0x002fea0003800000 */
[C---:B------:R-:W-:Y:S01]  /*0120*/  ISETP.GE.U32.AND P1, PT, R17.reuse, 0x8, PT ;  /* 0x000000081100780c */ /* 0x040fe20003f26070 */
[----:B------:R-:W-:Y:S01]  /*0130*/  IMAD R18, R0, R17, RZ ;  /* 0x0000001100127224 */ /* 0x000fe200078e02ff */
[----:B------:R-:W-:Y:S02]  /*0140*/  LOP3.LUT R25, R17, 0x7, RZ, 0xc0, !PT ;  /* 0x0000000711197812 */ /* 0x000fe400078ec0ff */
[----:B------:R-:W-:Y:S02]  /*0150*/  MOV R26, RZ ;  /* 0x000000ff001a7202 */ /* 0x000fe40000000f00 */
[----:B------:R-:W-:Y:S02]  /*0160*/  ISETP.NE.AND P0, PT, R25, RZ, PT ;  /* 0x000000ff1900720c */ /* 0x000fe40003f05270 */
[----:B------:R-:W-:-:S05]  /*0170*/  MOV R19, RZ ;  /* 0x000000ff00137202 */ /* 0x000fca0000000f00 */
[----:B------:R-:W-:Y:S06]  /*0180*/  @!P1 BRA `(.L_x_1) ;  /* 0x0000000000c49947 */ /* 0x000fec0003800000 */
[----:B------:R-:W0:Y:S01]  /*0190*/  LDCU.64 UR4, c[0x0][0x380] ;  /* 0x00007000ff0477ac */ /* 0x000e220008000a00 */
[----:B------:R-:W-:Y:S02]  /*01a0*/  LOP3.LUT R19, R17, 0x7ffffff8, RZ, 0xc0, !PT ;  /* 0x7ffffff811137812 */ /* 0x000fe400078ec0ff */
[----:B------:R-:W-:Y:S02]  /*01b0*/  MOV R26, RZ ;  /* 0x000000ff001a7202 */ /* 0x000fe40000000f00 */
[----:B------:R-:W-:Y:S02]  /*01c0*/  MOV R2, R18 ;  /* 0x0000001200027202 */ /* 0x000fe40000000f00 */
[----:B------:R-:W-:Y:S02]  /*01d0*/  MOV R22, R16 ;  /* 0x0000001000167202 */ /* 0x000fe40000000f00 */
[----:B------:R-:W-:Y:S01]  /*01e0*/  IADD3 R20, PT, PT, -R19, RZ, RZ ;  /* 0x000000ff13147210 */ /* 0x000fe20007ffe1ff */
[----:B0-----:R-:W-:-:S04]  /*01f0*/  UIADD3 UR4, UP0, UPT, UR4, 0x10, URZ ;  /* 0x0000001004047890 */ /* 0x001fc8000ff1e0ff */
[----:B------:R-:W-:-:S12]  /*0200*/  UIADD3.X UR5, UPT, UPT, URZ, UR5, URZ, UP0, !UPT ;  /* 0x00000005ff057290 */ /* 0x000fd800087fe4ff */
.L_x_2:
[----:B------:R-:W0:Y:S01]  /*0210*/  LDC.64 R14, c[0x0][0x388] ;  /* 0x0000e200ff0e7b82 */ /* 0x000e220000000a00 */
[----:B------:R-:W-:Y:S02]  /*0220*/  MOV R4, UR4 ;  /* 0x0000000400047c02 */ /* 0x000fe40008000f00 */
[----:B------:R-:W-:-:S03]  /*0230*/  MOV R5, UR5 ;  /* 0x0000000500057c02 */ /* 0x000fc60008000f00 */
[----:B------:R-:W-:-:S05]  /*0240*/  IMAD.WIDE R4, R2, 0x4, R4 ;  /* 0x0000000402047825 */ /* 0x000fca00078e0204 */
[----:B------:R-:W2:Y:S04]  /*0250*/  LDG.E R21, desc[UR6][R4.64+-0x10] ;  /* 0xfffff00604157981 */ /* 0x000ea8000c1e1900 */
[----:B------:R-:W3:Y:S04]  /*0260*/  LDG.E R23, desc[UR6][R4.64+-0xc] ;  /* 0xfffff40604177981 */ /* 0x000ee8000c1e1900 */
[----:B------:R-:W4:Y:S01]  /*0270*/  LDG.E R29, desc[UR6][R4.64+-0x8] ;  /* 0xfffff806041d7981 */ /* 0x000f22000c1e1900 */
[----:B0-----:R-:W-:-:S05]  /*0280*/  IMAD.WIDE R14, R22, 0x4, R14 ;  /* 0x00000004160e7825 */ /* 0x001fca00078e020e */
[----:B------:R0:W2:Y:S01]  /*0290*/  LDG.E R24, desc[UR6][R14.64] ;  /* 0x000000060e187981 */ /* 0x0000a2000c1e1900 */
[----:B------:R-:W-:-:S04]  /*02a0*/  IMAD.WIDE R12, R3, 0x4, R14 ;  /* 0x00000004030c7825 */ /* 0x000fc800078e020e */
[C---:B------:R-:W-:Y:S02]  /*02b0*/  IMAD.WIDE R6, R3.reuse, 0x4, R12 ;  /* 0x0000000403067825 */ /* 0x040fe400078e020c */
[----:B------:R-:W3:Y:S02]  /*02c0*/  LDG.E R12, desc[UR6][R12.64] ;  /* 0x000000060c0c7981 */ /* 0x000ee4000c1e1900 */
[C---:B------:R-:W-:Y:S02]  /*02d0*/  IMAD.WIDE R8, R3.reuse, 0x4, R6 ;  /* 0x0000000403087825 */ /* 0x040fe400078e0206 */
[----:B------:R1:W4:Y:S02]  /*02e0*/  LDG.E R28, desc[UR6][R6.64] ;  /* 0x00000006061c7981 */ /* 0x000324000c1e1900 */
[C---:B------:R-:W-:Y:S02]  /*02f0*/  IMAD.WIDE R10, R3.reuse, 0x4, R8 ;  /* 0x00000004030a7825 */ /* 0x040fe400078e0208 */
[----:B------:R-:W5:Y:S02]  /*0300*/  LDG.E R8, desc[UR6][R8.64] ;  /* 0x0000000608087981 */ /* 0x000f64000c1e1900 */
[----:B0-----:R-:W-:-:S05]  /*0310*/  IMAD.WIDE R14, R3, 0x4, R10 ;  /* 0x00000004030e7825 */ /* 0x001fca00078e020a */
[----:B------:R-:W5:Y:S04]  /*0320*/  LDG.E R13, desc[UR6][R14.64] ;  /* 0x000000060e0d7981 */ /* 0x000f68000c1e1900 */
[----:B------:R-:W5:Y:S04]  /*0330*/  LDG.E R9, desc[UR6][R10.64] ;  /* 0x000000060a097981 */ /* 0x000f68000c1e1900 */
[----:B------:R-:W5:Y:S04]  /*0340*/  LDG.E R11, desc[UR6][R4.64+-0x4] ;  /* 0xfffffc06040b7981 */ /* 0x000f68000c1e1900 */
[----:B------:R-:W5:Y:S01]  /*0350*/  LDG.E R10, desc[UR6][R4.64+0x8] ;  /* 0x00000806040a7981 */ /* 0x000f62000c1e1900 */
[----:B--2---:R-:W-:Y:S01]  /*0360*/  FFMA R24, R21, R24, R26 ;  /* 0x0000001815187223 */ /* 0x004fe2000000001a */
[----:B------:R-:W-:-:S02]  /*0370*/  IMAD.WIDE R26, R3, 0x4, R14 ;  /* 0x00000004031a7825 */ /* 0x000fc400078e020e */
[----:B------:R-:W2:Y:S04]  /*0380*/  LDG.E R21, desc[UR6][R4.64] ;  /* 0x0000000604157981 */ /* 0x000ea8000c1e1900 */
[----:B------:R-:W2:Y:S01]  /*0390*/  LDG.E R14, desc[UR6][R4.64+0x4] ;  /* 0x00000406040e7981 */ /* 0x000ea2000c1e1900 */
[----:B-1----:R-:W-:-:S03]  /*03a0*/  IMAD.WIDE R6, R3, 0x4, R26 ;  /* 0x0000000403067825 */ /* 0x002fc600078e021a */
[----:B------:R-:W2:Y:S04]  /*03b0*/  LDG.E R15, desc[UR6][R4.64+0xc] ;  /* 0x00000c06040f7981 */ /* 0x000ea8000c1e1900 */
[----:B------:R-:W2:Y:S04]  /*03c0*/  LDG.E R6, desc[UR6][R6.64] ;  /* 0x0000000606067981 */ /* 0x000ea8000c1e1900 */
[----:B------:R-:W2:Y:S01]  /*03d0*/  LDG.E R5, desc[UR6][R26.64] ;  /* 0x000000061a057981 */ /* 0x000ea2000c1e1900 */
[----:B---3--:R-:W-:Y:S01]  /*03e0*/  FFMA R12, R23, R12, R24 ;  /* 0x0000000c170c7223 */ /* 0x008fe20000000018 */
[----:B------:R-:W-:-:S03]  /*03f0*/  IADD3 R20, PT, PT, R20, 0x8, RZ ;  /* 0x0000000814147810 */ /* 0x000fc60007ffe0ff */
[----:B----4-:R-:W-:Y:S01]  /*0400*/  FFMA R12, R29, R28, R12 ;  /* 0x0000001c1d0c7223 */ /* 0x010fe2000000000c */
[----:B------:R-:W-:Y:S02]  /*0410*/  ISETP.NE.AND P1, PT, R20, RZ, PT ;  /* 0x000000ff1400720c */ /* 0x000fe40003f25270 */
[----:B------:R-:W-:Y:S01]  /*0420*/  LEA R22, R3, R22, 0x3 ;  /* 0x0000001603167211 */ /* 0x000fe200078e18ff */
[----:B-----5:R-:W-:Y:S01]  /*0430*/  FFMA R8, R11, R8, R12 ;  /* 0x000000080b087223 */ /* 0x020fe2000000000c */
[----:B------:R-:W-:-:S03]  /*0440*/  IADD3 R2, PT, PT, R2, 0x8, RZ ;  /* 0x0000000802027810 */ /* 0x000fc60007ffe0ff */
[----:B--2---:R-:W-:-:S04]  /*0450*/  FFMA R9, R21, R9, R8 ;  /* 0x0000000915097223 */ /* 0x004fc80000000008 */
[----:B------:R-:W-:-:S04]  /*0460*/  FFMA R9, R14, R13, R9 ;  /* 0x0000000d0e097223 */ /* 0x000fc80000000009 */
[----:B------:R-:W-:-:S04]  /*0470*/  FFMA R10, R10, R5, R9 ;  /* 0x000000050a0a7223 */ /* 0x000fc80000000009 */
[----:B------:R-:W-:Y:S01]  /*0480*/  FFMA R26, R15, R6, R10 ;  /* 0x000000060f1a7223 */ /* 0x000fe2000000000a */
[----:B------:R-:W-:Y:S06]  /*0490*/  @P1 BRA `(.L_x_2) ;  /* 0xfffffffc005c1947 */ /* 0x000fec000383ffff */
.L_x_1:
[----:B------:R-:W-:Y:S05]  /*04a0*/  @!P0 BRA `(.L_x_0) ;  /* 0x0000000000d48947 */ /* 0x000fea0003800000 */
[----:B------:R-:W-:Y:S02]  /*04b0*/  ISETP.GE.U32.AND P0, PT, R25, 0x4, PT ;  /* 0x000000041900780c */ /* 0x000fe40003f06070 */
[----:B------:R-:W-:-:S04]  /*04c0*/  LOP3.LUT R2, R17, 0x3, RZ, 0xc0, !PT ;  /* 0x0000000311027812 */ /* 0x000fc800078ec0ff */
[----:B------:R-:W-:-:S07]  /*04d0*/  ISETP.NE.AND P1, PT, R2, RZ, PT ;  /* 0x000000ff0200720c */ /* 0x000fce0003f25270 */
[----:B------:R-:W-:Y:S06]  /*04e0*/  @!P0 BRA `(.L_x_3) ;  /* 0x0000000000588947 */ /* 0x000fec0003800000 */
[----:B------:R-:W0:Y:S01]  /*04f0*/  LDC.64 R10, c[0x0][0x388] ;  /* 0x0000e200ff0a7b82 */ /* 0x000e220000000a00 */
[----:B------:R-:W-:Y:S01]  /*0500*/  IMAD R9, R19, R3, R16 ;  /* 0x0000000313097224 */ /* 0x000fe200078e0210 */
[----:B------:R-:W-:-:S06]  /*0510*/  IADD3 R7, PT, PT, R18, R19, RZ ;  /* 0x0000001312077210 */ /* 0x000fcc0007ffe0ff */
[----:B------:R-:W1:Y:S01]  /*0520*/  LDC.64 R4, c[0x0][0x380] ;  /* 0x0000e000ff047b82 */ /* 0x000e620000000a00 */
[----:B0-----:R-:W-:-:S04]  /*0530*/  IMAD.WIDE R10, R9, 0x4, R10 ;  /* 0x00000004090a7825 */ /* 0x001fc800078e020a */
[----:B------:R-:W-:Y:S02]  /*0540*/  IMAD.WIDE R12, R3, 0x4, R10 ;  /* 0x00000004030c7825 */ /* 0x000fe400078e020a */
[----:B------:R-:W2:Y:S02]  /*0550*/  LDG.E R10, desc[UR6][R10.64] ;  /* 0x000000060a0a7981 */ /* 0x000ea4000c1e1900 */
[----:B-1----:R-:W-:-:S04]  /*0560*/  IMAD.WIDE R4, R7, 0x4, R4 ;  /* 0x0000000407047825 */ /* 0x002fc800078e0204 */
[C---:B------:R-:W-:Y:S01]  /*0570*/  IMAD.WIDE R6, R3.reuse, 0x4, R12 ;  /* 0x0000000403067825 */ /* 0x040fe200078e020c */
[----:B------:R-:W2:Y:S04]  /*0580*/  LDG.E R15, desc[UR6][R4.64] ;  /* 0x00000006040f7981 */ /* 0x000ea8000c1e1900 */
[----:B------:R-:W3:Y:S01]  /*0590*/  LDG.E R12, desc[UR6][R12.64] ;  /* 0x000000060c0c7981 */ /* 0x000ee2000c1e1900 */
[----:B------:R-:W-:-:S03]  /*05a0*/  IMAD.WIDE R8, R3, 0x4, R6 ;  /* 0x0000000403087825 */ /* 0x000fc600078e0206 */
[----:B------:R-:W3:Y:S04]  /*05b0*/  LDG.E R14, desc[UR6][R4.64+0x4] ;  /* 0x00000406040e7981 */ /* 0x000ee8000c1e1900 */
[----:B------:R-:W4:Y:S04]  /*05c0*/  LDG.E R20, desc[UR6][R6.64] ;  /* 0x0000000606147981 */ /* 0x000f28000c1e1900 */
[----:B------:R-:W4:Y:S04]  /*05d0*/  LDG.E R21, desc[UR6][R4.64+0x8] ;  /* 0x0000080604157981 */ /* 0x000f28000c1e1900 */
[----:B------:R-:W5:Y:S04]  /*05e0*/  LDG.E R23, desc[UR6][R4.64+0xc] ;  /* 0x00000c0604177981 */ /* 0x000f68000c1e1900 */
[----:B------:R-:W5:Y:S01]  /*05f0*/  LDG.E R8, desc[UR6][R8.64] ;  /* 0x0000000608087981 */ /* 0x000f62000c1e1900 */
[----:B------:R-:W-:Y:S01]  /*0600*/  IADD3 R19, PT, PT, R19, 0x4, RZ ;  /* 0x0000000413137810 */ /* 0x000fe20007ffe0ff */
[----:B--2---:R-:W-:-:S04]  /*0610*/  FFMA R15, R15, R10, R26 ;  /* 0x0000000a0f0f7223 */ /* 0x004fc8000000001a */
[----:B---3--:R-:W-:-:S04]  /*0620*/  FFMA R14, R14, R12, R15 ;  /* 0x0000000c0e0e7223 */ /* 0x008fc8000000000f */
[----:B----4-:R-:W-:-:S04]  /*0630*/  FFMA R14, R21, R20, R14 ;  /* 0x00000014150e7223 */ /* 0x010fc8000000000e */
[----:B-----5:R-:W-:-:S07]  /*0640*/  FFMA R26, R23, R8, R14 ;  /* 0x00000008171a7223 */ /* 0x020fce000000000e */
.L_x_3:
[----:B------:R-:W-:Y:S05]  /*0650*/  @!P1 BRA `(.L_x_0) ;  /* 0x0000000000689947 */ /* 0x000fea0003800000 */
[----:B------:R-:W0:Y:S01]  /*0660*/  LDC.64 R10, c[0x0][0x388] ;  /* 0x0000e200ff0a7b82 */ /* 0x000e220000000a00 */
[----:B------:R-:W-:Y:S02]  /*0670*/  ISETP.NE.AND P0, PT, R2, 0x1, PT ;  /* 0x000000010200780c */ /* 0x000fe40003f05270 */
[----:B------:R-:W-:-:S04]  /*0680*/  LOP3.LUT R17, R17, 0x1, RZ, 0xc0, !PT ;  /* 0x0000000111117812 */ /* 0x000fc800078ec0ff */
[----:B------:R-:W-:Y:S01]  /*0690*/  ISETP.NE.U32.AND P1, PT, R17, 0x1, PT ;  /* 0x000000011100780c */ /* 0x000fe20003f25070 */
[----:B------:R-:W1:Y:S06]  /*06a0*/  LDC.64 R8, c[0x0][0x380] ;  /* 0x0000e000ff087b82 */ /* 0x000e6c0000000a00 */
[C---:B------:R-:W-:Y:S01]  /*06b0*/  @P0 IMAD R15, R19.reuse, R3, R16 ;  /* 0x00000003130f0224 */ /* 0x040fe200078e0210 */
[----:B------:R-:W-:Y:S01]  /*06c0*/  @P0 IADD3 R13, PT, PT, R18, R19, RZ ;  /* 0x00000013120d0210 */ /* 0x000fe20007ffe0ff */
[----:B------:R-:W2:Y:S01]  /*06d0*/  LDC.64 R6, c[0x0][0x380] ;  /* 0x0000e000ff067b82 */ /* 0x000ea20000000a00 */
[----:B------:R-:W-:-:S07]  /*06e0*/  @P0 IADD3 R19, PT, PT, R19, 0x2, RZ ;  /* 0x0000000213130810 */ /* 0x000fce0007ffe0ff */
[----:B------:R-:W3:Y:S01]  /*06f0*/  LDC.64 R4, c[0x0][0x388] ;  /* 0x0000e200ff047b82 */ /* 0x000ee20000000a00 */
[----:B0-----:R-:W-:Y:S01]  /*0700*/  @P0 IMAD.WIDE R10, R15, 0x4, R10 ;  /* 0x000000040f0a0825 */ /* 0x001fe200078e020a */
[----:B------:R-:W-:-:S03]  /*0710*/  @!P1 IADD3 R15, PT, PT, R18, R19, RZ ;  /* 0x00000013120f9210 */ /* 0x000fc60007ffe0ff */
[----:B------:R-:W-:Y:S01]  /*0720*/  @!P1 IMAD R19, R19, R3, R16 ;  /* 0x0000000313139224 */ /* 0x000fe200078e0210 */
[----:B------:R-:W4:Y:S01]  /*0730*/  @P0 LDG.E R2, desc[UR6][R10.64] ;  /* 0x000000060a020981 */ /* 0x000f22000c1e1900 */
[----:B-1----:R-:W-:-:S04]  /*0740*/  @P0 IMAD.WIDE R8, R13, 0x4, R8 ;  /* 0x000000040d080825 */ /* 0x002fc800078e0208 */
[----:B------:R-:W-:Y:S01]  /*0750*/  @P0 IMAD.WIDE R12, R3, 0x4, R10 ;  /* 0x00000004030c0825 */ /* 0x000fe200078e020a */
[----:B------:R-:W4:Y:S03]  /*0760*/  @P0 LDG.E R17, desc[UR6][R8.64] ;  /* 0x0000000608110981 */ /* 0x000f26000c1e1900 */
[----:B--2---:R-:W-:Y:S01]  /*0770*/  @!P1 IMAD.WIDE R6, R15, 0x4, R6 ;  /* 0x000000040f069825 */ /* 0x004fe200078e0206 */
[----:B------:R-:W2:Y:S04]  /*0780*/  @P0 LDG.E R21, desc[UR6][R8.64+0x4] ;  /* 0x0000040608150981 */ /* 0x000ea8000c1e1900 */
[----:B------:R-:W2:Y:S01]  /*0790*/  @P0 LDG.E R12, desc[UR6][R12.64] ;  /* 0x000000060c0c0981 */ /* 0x000ea2000c1e1900 */
[----:B---3--:R-:W-:-:S03]  /*07a0*/  @!P1 IMAD.WIDE R4, R19, 0x4, R4 ;  /* 0x0000000413049825 */ /* 0x008fc600078e0204 */
[----:B------:R-:W3:Y:S04]  /*07b0*/  @!P1 LDG.E R7, desc[UR6][R6.64] ;  /* 0x0000000606079981 */ /* 0x000ee8000c1e1900 */
[----:B------:R-:W3:Y:S01]  /*07c0*/  @!P1 LDG.E R4, desc[UR6][R4.64] ;  /* 0x0000000604049981 */ /* 0x000ee2000c1e1900 */
[----:B----4-:R-:W-:-:S04]  /*07d0*/  @P0 FFMA R2, R17, R2, R26 ;  /* 0x0000000211020223 */ /* 0x010fc8000000001a */
[----:B--2---:R-:W-:-:S04]  /*07e0*/  @P0 FFMA R26, R21, R12, R2 ;  /* 0x0000000c151a0223 */ /* 0x004fc80000000002 */
[----:B---3--:R-:W-:-:S07]  /*07f0*/  @!P1 FFMA R26, R7, R4, R26 ;  /* 0x00000004071a9223 */ /* 0x008fce000000001a */
.L_x_0:
[----:B------:R-:W0:Y:S01]  /*0800*/  LDC.64 R4, c[0x0][0x390] ;  /* 0x0000e400ff047b82 */ /* 0x000e220000000a00 */
[----:B------:R-:W-:Y:S01]  /*0810*/  IMAD R3, R0, R3, R16 ;  /* 0x0000000300037224 */ /* 0x000fe200078e0210 */
[----:B------:R-:W1:Y:S01]  /*0820*/  LDCU UR4, c[0x0][0x3a8] ;  /* 0x00007500ff0477ac */ /* 0x000e620008000800 */
[----:B------:R-:W2:Y:S02]  /*0830*/  LDCU UR5, c[0x0][0x3a4] ;  /* 0x00007480ff0577ac */ /* 0x000ea40008000800 */
[----:B0-----:R-:W-:-:S05]  /*0840*/  IMAD.WIDE R2, R3, 0x4, R4 ;  /* 0x0000000403027825 */ /* 0x001fca00078e0204 */
[----:B------:R-:W1:Y:S02]  /*0850*/  LDG.E R0, desc[UR6][R2.64] ;  /* 0x0000000602007981 */ /* 0x000e64000c1e1900 */
[----:B-1----:R-:W-:-:S04]  /*0860*/  FMUL R5, R0, UR4 ;  /* 0x0000000400057c20 */ /* 0x002fc80008400000 */
[----:B--2---:R-:W-:-:S05]  /*0870*/  FFMA R5, R26, UR5, R5 ;  /* 0x000000051a057c23 */ /* 0x004fca0008000005 */
[----:B------:R-:W-:Y:S01]  /*0880*/  STG.E desc[UR6][R2.64], R5 ;  /* 0x0000000502007986 */ /* 0x000fe2000c101906 */
[----:B------:R-:W-:Y:S05]  /*0890*/  EXIT ;  /* 0x000000000000794d */ /* 0x000fea0003800000 */
.L_x_4:
[----:B------:R-:W-:-:S00]  /*08a0*/  BRA `(.L_x_4) ;  /* 0xfffffffc00fc7947 */ /* 0x000fc0000383ffff */
[----:B------:R-:W-:-:S00]  /*08b0*/  NOP ;  /* 0x0000000000007918 */ /* 0x000fc00000000000 */
        /* <DEDUP_REMOVED lines=12> */
.L_x_5:


//--------------------- .nv.shared.reserved.0     --------------------------
	.section	.nv.shared.reserved.0,"aw",@nobits
	.weak		__nv_reservedSMEM_offset_0_alias
	.size		__nv_reservedSMEM_offset_0_alias, 0, 64
	.other		__nv_reservedSMEM_offset_0_alias,@"STO_CUDA_RESERVED_SHARED STV_DEFAULT"
__nv_reservedSMEM_offset_0_alias:
	.zero		0
	.zero		64


//--------------------- .nv.constant0._Z9matrixMulPKfS0_Pfiiiff --------------------------
	.section	.nv.constant0._Z9matrixMulPKfS0_Pfiiiff,"a",@progbits
	.sectionflags	@""
	.align	4
.nv.constant0._Z9matrixMulPKfS0_Pfiiiff:
	.zero		940


//--------------------- SYMBOLS --------------------------

	.type		.nv.reservedSmem.offset0,@object
	.size		.nv.reservedSmem.offset0,0x4
